//
// Generated by NVIDIA NVVM Compiler
//
// Compiler Build ID: CL-36424714
// Cuda compilation tools, release 13.0, V13.0.88
// Based on NVVM 20.0.0
//

.version 9.0
.target sm_100
.address_size 64

	// .globl	_Z10mxaddKenelPiPKiS1_

.visible .entry _Z10mxaddKenelPiPKiS1_(
	.param .u64 .ptr .align 1 _Z10mxaddKenelPiPKiS1__param_0,
	.param .u64 .ptr .align 1 _Z10mxaddKenelPiPKiS1__param_1,
	.param .u64 .ptr .align 1 _Z10mxaddKenelPiPKiS1__param_2
)
{
	.reg .b32 	%r<8>;
	.reg .b64 	%rd<11>;

	ld.param.u64 	%rd1, [_Z10mxaddKenelPiPKiS1__param_0];
	ld.param.u64 	%rd2, [_Z10mxaddKenelPiPKiS1__param_1];
	ld.param.u64 	%rd3, [_Z10mxaddKenelPiPKiS1__param_2];
	cvta.to.global.u64 	%rd4, %rd1;
	cvta.to.global.u64 	%rd5, %rd3;
	cvta.to.global.u64 	%rd6, %rd2;
	mov.u32 	%r1, %tid.x;
	mov.u32 	%r2, %tid.y;
	mov.u32 	%r3, %ntid.x;
	mad.lo.s32 	%r4, %r2, %r3, %r1;
	mul.wide.u32 	%rd7, %r4, 4;
	add.s64 	%rd8, %rd6, %rd7;
	ld.global.u32 	%r5, [%rd8];
	add.s64 	%rd9, %rd5, %rd7;
	ld.global.u32 	%r6, [%rd9];
	add.s32 	%r7, %r6, %r5;
	add.s64 	%rd10, %rd4, %rd7;
	st.global.u32 	[%rd10], %r7;
	ret;

}
	// .globl	_Z10mxmulKenelPiPKiS1_i
.visible .entry _Z10mxmulKenelPiPKiS1_i(
	.param .u64 .ptr .align 1 _Z10mxmulKenelPiPKiS1_i_param_0,
	.param .u64 .ptr .align 1 _Z10mxmulKenelPiPKiS1_i_param_1,
	.param .u64 .ptr .align 1 _Z10mxmulKenelPiPKiS1_i_param_2,
	.param .u32 _Z10mxmulKenelPiPKiS1_i_param_3
)
{
	.reg .pred 	%p<10>;
	.reg .b32 	%r<131>;
	.reg .b64 	%rd<65>;

	ld.param.u64 	%rd9, [_Z10mxmulKenelPiPKiS1_i_param_0];
	ld.param.u64 	%rd10, [_Z10mxmulKenelPiPKiS1_i_param_1];
	ld.param.u64 	%rd11, [_Z10mxmulKenelPiPKiS1_i_param_2];
	ld.param.u32 	%r49, [_Z10mxmulKenelPiPKiS1_i_param_3];
	cvta.to.global.u64 	%rd1, %rd11;
	cvta.to.global.u64 	%rd2, %rd10;
	mov.u32 	%r1, %ntid.x;
	mov.u32 	%r2, %tid.x;
	mov.u32 	%r3, %tid.y;
	setp.lt.s32 	%p1, %r49, 1;
	mov.b32 	%r130, 0;
	@%p1 bra 	$L__BB1_12;
	mul.lo.s32 	%r4, %r49, %r3;
	and.b32  	%r5, %r49, 7;
	setp.lt.u32 	%p2, %r49, 8;
	mov.b32 	%r125, 0;
	mov.u32 	%r130, %r125;
	@%p2 bra 	$L__BB1_4;
	and.b32  	%r125, %r49, 2147483640;
	neg.s32 	%r119, %r125;
	add.s32 	%r118, %r2, %r1;
	shl.b32 	%r54, %r1, 1;
	add.s32 	%r117, %r2, %r54;
	mad.lo.s32 	%r116, %r1, 3, %r2;
	shl.b32 	%r55, %r1, 2;
	add.s32 	%r115, %r2, %r55;
	mad.lo.s32 	%r114, %r1, 5, %r2;
	mad.lo.s32 	%r113, %r1, 6, %r2;
	mad.lo.s32 	%r112, %r1, 7, %r2;
	mul.wide.u32 	%rd12, %r2, 4;
	add.s64 	%rd64, %rd1, %rd12;
	mul.wide.u32 	%rd13, %r4, 4;
	add.s64 	%rd14, %rd13, %rd2;
	add.s64 	%rd63, %rd14, 16;
	mov.b32 	%r130, 0;
	mul.wide.u32 	%rd29, %r1, 32;
$L__BB1_3:
	.pragma "nounroll";
	ld.global.u32 	%r56, [%rd63+-16];
	ld.global.u32 	%r57, [%rd64];
	mad.lo.s32 	%r58, %r57, %r56, %r130;
	ld.global.u32 	%r59, [%rd63+-12];
	mul.wide.u32 	%rd15, %r118, 4;
	add.s64 	%rd16, %rd1, %rd15;
	ld.global.u32 	%r60, [%rd16];
	mad.lo.s32 	%r61, %r60, %r59, %r58;
	ld.global.u32 	%r62, [%rd63+-8];
	mul.wide.u32 	%rd17, %r117, 4;
	add.s64 	%rd18, %rd1, %rd17;
	ld.global.u32 	%r63, [%rd18];
	mad.lo.s32 	%r64, %r63, %r62, %r61;
	ld.global.u32 	%r65, [%rd63+-4];
	mul.wide.u32 	%rd19, %r116, 4;
	add.s64 	%rd20, %rd1, %rd19;
	ld.global.u32 	%r66, [%rd20];
	mad.lo.s32 	%r67, %r66, %r65, %r64;
	ld.global.u32 	%r68, [%rd63];
	mul.wide.u32 	%rd21, %r115, 4;
	add.s64 	%rd22, %rd1, %rd21;
	ld.global.u32 	%r69, [%rd22];
	mad.lo.s32 	%r70, %r69, %r68, %r67;
	ld.global.u32 	%r71, [%rd63+4];
	mul.wide.u32 	%rd23, %r114, 4;
	add.s64 	%rd24, %rd1, %rd23;
	ld.global.u32 	%r72, [%rd24];
	mad.lo.s32 	%r73, %r72, %r71, %r70;
	ld.global.u32 	%r74, [%rd63+8];
	mul.wide.u32 	%rd25, %r113, 4;
	add.s64 	%rd26, %rd1, %rd25;
	ld.global.u32 	%r75, [%rd26];
	mad.lo.s32 	%r76, %r75, %r74, %r73;
	ld.global.u32 	%r77, [%rd63+12];
	mul.wide.u32 	%rd27, %r112, 4;
	add.s64 	%rd28, %rd1, %rd27;
	ld.global.u32 	%r78, [%rd28];
	mad.lo.s32 	%r130, %r78, %r77, %r76;
	add.s32 	%r119, %r119, 8;
	shl.b32 	%r79, %r1, 3;
	add.s32 	%r118, %r118, %r79;
	add.s32 	%r117, %r117, %r79;
	add.s32 	%r116, %r116, %r79;
	add.s32 	%r115, %r115, %r79;
	add.s32 	%r114, %r114, %r79;
	add.s32 	%r113, %r113, %r79;
	add.s32 	%r112, %r112, %r79;
	add.s64 	%rd64, %rd64, %rd29;
	add.s64 	%rd63, %rd63, 32;
	setp.ne.s32 	%p3, %r119, 0;
	@%p3 bra 	$L__BB1_3;
$L__BB1_4:
	setp.eq.s32 	%p4, %r5, 0;
	@%p4 bra 	$L__BB1_12;
	and.b32  	%r36, %r49, 3;
	setp.lt.u32 	%p5, %r5, 4;
	@%p5 bra 	$L__BB1_7;
	add.s32 	%r81, %r125, %r4;
	mul.wide.u32 	%rd30, %r81, 4;
	add.s64 	%rd31, %rd2, %rd30;
	ld.global.u32 	%r82, [%rd31];
	mad.lo.s32 	%r83, %r125, %r1, %r2;
	mul.wide.u32 	%rd32, %r83, 4;
	add.s64 	%rd33, %rd1, %rd32;
	ld.global.u32 	%r84, [%rd33];
	mad.lo.s32 	%r85, %r84, %r82, %r130;
	cvt.u64.u32 	%rd34, %r4;
	cvt.u64.u32 	%rd35, %r125;
	add.s64 	%rd36, %rd35, %rd34;
	shl.b64 	%rd37, %rd36, 2;
	add.s64 	%rd38, %rd2, %rd37;
	ld.global.u32 	%r86, [%rd38+4];
	add.s32 	%r87, %r83, %r1;
	mul.wide.u32 	%rd39, %r87, 4;
	add.s64 	%rd40, %rd1, %rd39;
	ld.global.u32 	%r88, [%rd40];
	mad.lo.s32 	%r89, %r88, %r86, %r85;
	ld.global.u32 	%r90, [%rd38+8];
	add.s32 	%r91, %r87, %r1;
	mul.wide.u32 	%rd41, %r91, 4;
	add.s64 	%rd42, %rd1, %rd41;
	ld.global.u32 	%r92, [%rd42];
	mad.lo.s32 	%r93, %r92, %r90, %r89;
	ld.global.u32 	%r94, [%rd38+12];
	add.s32 	%r95, %r91, %r1;
	mul.wide.u32 	%rd43, %r95, 4;
	add.s64 	%rd44, %rd1, %rd43;
	ld.global.u32 	%r96, [%rd44];
	mad.lo.s32 	%r130, %r96, %r94, %r93;
	add.s32 	%r125, %r125, 4;
$L__BB1_7:
	setp.eq.s32 	%p6, %r36, 0;
	@%p6 bra 	$L__BB1_12;
	setp.eq.s32 	%p7, %r36, 1;
	@%p7 bra 	$L__BB1_10;
	add.s32 	%r98, %r125, %r4;
	mul.wide.u32 	%rd45, %r98, 4;
	add.s64 	%rd46, %rd2, %rd45;
	ld.global.u32 	%r99, [%rd46];
	mad.lo.s32 	%r100, %r125, %r1, %r2;
	mul.wide.u32 	%rd47, %r100, 4;
	add.s64 	%rd48, %rd1, %rd47;
	ld.global.u32 	%r101, [%rd48];
	mad.lo.s32 	%r102, %r101, %r99, %r130;
	cvt.u64.u32 	%rd49, %r4;
	cvt.u64.u32 	%rd50, %r125;
	add.s64 	%rd51, %rd50, %rd49;
	shl.b64 	%rd52, %rd51, 2;
	add.s64 	%rd53, %rd2, %rd52;
	ld.global.u32 	%r103, [%rd53+4];
	add.s32 	%r104, %r100, %r1;
	mul.wide.u32 	%rd54, %r104, 4;
	add.s64 	%rd55, %rd1, %rd54;
	ld.global.u32 	%r105, [%rd55];
	mad.lo.s32 	%r130, %r105, %r103, %r102;
	add.s32 	%r125, %r125, 2;
$L__BB1_10:
	and.b32  	%r106, %r49, 1;
	setp.eq.b32 	%p8, %r106, 1;
	not.pred 	%p9, %p8;
	@%p9 bra 	$L__BB1_12;
	add.s32 	%r107, %r125, %r4;
	mul.wide.u32 	%rd56, %r107, 4;
	add.s64 	%rd57, %rd2, %rd56;
	ld.global.u32 	%r108, [%rd57];
	mad.lo.s32 	%r109, %r125, %r1, %r2;
	mul.wide.u32 	%rd58, %r109, 4;
	add.s64 	%rd59, %rd1, %rd58;
	ld.global.u32 	%r110, [%rd59];
	mad.lo.s32 	%r130, %r110, %r108, %r130;
$L__BB1_12:
	cvta.to.global.u64 	%rd60, %rd9;
	mad.lo.s32 	%r111, %r3, %r1, %r2;
	mul.wide.u32 	%rd61, %r111, 4;
	add.s64 	%rd62, %rd60, %rd61;
	st.global.u32 	[%rd62], %r130;
	ret;

}


// ===== COMPILED SASS (sm_100) =====

	.target	sm_100

	.elftype	@"ET_EXEC"


//--------------------- .note.nv.tkinfo           --------------------------
	.section	.note.nv.tkinfo,"",@"SHT_NOTE"
	.sectionflags	@"SHF_NOTE_NV_TKINFO"
	.tkinfo
        /*0018*/ 	.word	0x00000002
        /*0030*/ 	.string	""
        /*0030*/ 	.string	"ptxas"
        /*0030*/ 	.string	"Cuda compilation tools, release 13.0, V13.0.88"
        /*0030*/ 	.string	"Build cuda_13.0.r13.0/compiler.36424714_0"
        /*0030*/ 	.string	"-arch sm_100 -m 64 "



//--------------------- .note.nv.cuinfo           --------------------------
	.section	.note.nv.cuinfo,"",@"SHT_NOTE"
	.sectionflags	@"SHF_NOTE_NV_CUINFO"
        /*0018*/ 	.short	0x0002
        /*001a*/ 	.short	0x0064
        /*001c*/ 	.short	0x0082
	.zero		2


//--------------------- .nv.info                  --------------------------
	.section	.nv.info,"",@"SHT_CUDA_INFO"
	.align	4


	//----- nvinfo : EIATTR_REGCOUNT
	.align		4
        /*0000*/ 	.byte	0x04, 0x2f
        /*0002*/ 	.short	(.L_1 - .L_0)
	.align		4
.L_0:
        /*0004*/ 	.word	index@(_Z10mxaddKenelPiPKiS1_)
        /*0008*/ 	.word	0x0000000c


	//----- nvinfo : EIATTR_FRAME_SIZE
	.align		4
.L_1:
        /*000c*/ 	.byte	0x04, 0x11
        /*000e*/ 	.short	(.L_3 - .L_2)
	.align		4
.L_2:
        /*0010*/ 	.word	index@(_Z10mxaddKenelPiPKiS1_)
        /*0014*/ 	.word	0x00000000


	//----- nvinfo : EIATTR_REGCOUNT
	.align		4
.L_3:
        /*0018*/ 	.byte	0x04, 0x2f
        /*001a*/ 	.short	(.L_5 - .L_4)
	.align		4
.L_4:
        /*001c*/ 	.word	index@(_Z10mxmulKenelPiPKiS1_i)
        /*0020*/ 	.word	0x00000020


	//----- nvinfo : EIATTR_FRAME_SIZE
	.align		4
.L_5:
        /*0024*/ 	.byte	0x04, 0x11
        /*0026*/ 	.short	(.L_7 - .L_6)
	.align		4
.L_6:
        /*0028*/ 	.word	index@(_Z10mxmulKenelPiPKiS1_i)
        /*002c*/ 	.word	0x00000000


	//----- nvinfo : EIATTR_MIN_STACK_SIZE
	.align		4
.L_7:
        /*0030*/ 	.byte	0x04, 0x12
        /*0032*/ 	.short	(.L_9 - .L_8)
	.align		4
.L_8:
        /*0034*/ 	.word	index@(_Z10mxmulKenelPiPKiS1_i)
        /*0038*/ 	.word	0x00000000


	//----- nvinfo : EIATTR_MIN_STACK_SIZE
	.align		4
.L_9:
        /*003c*/ 	.byte	0x04, 0x12
        /*003e*/ 	.short	(.L_11 - .L_10)
	.align		4
.L_10:
        /*0040*/ 	.word	index@(_Z10mxaddKenelPiPKiS1_)
        /*0044*/ 	.word	0x00000000
.L_11:


//--------------------- .nv.compat                --------------------------
	.section	.nv.compat,"",@"SHT_CUDA_COMPAT_INFO"
	.align	4
        /*0000*/ 	.byte	0x02, 0x09, 0x00, 0x00, 0x02, 0x02, 0x01, 0x00, 0x02, 0x05, 0x05, 0x00, 0x03, 0x07, 0x01, 0x01
        /*0010*/ 	.byte	0x02, 0x03, 0x00, 0x00, 0x02, 0x06, 0x01, 0x00, 0x04, 0x0b, 0x08, 0x00, 0x09, 0x00, 0x00, 0x00
        /*0020*/ 	.byte	0x00, 0x00, 0x00, 0x00


//--------------------- .nv.info._Z10mxmulKenelPiPKiS1_i --------------------------
	.section	.nv.info._Z10mxmulKenelPiPKiS1_i,"",@"SHT_CUDA_INFO"
	.sectionflags	@""
	.align	4


	//----- nvinfo : EIATTR_CUDA_API_VERSION
	.align		4
        /*0000*/ 	.byte	0x04, 0x37
        /*0002*/ 	.short	(.L_13 - .L_12)
.L_12:
        /*0004*/ 	.word	0x00000082


	//----- nvinfo : EIATTR_KPARAM_INFO
	.align		4
.L_13:
        /*0008*/ 	.byte	0x04, 0x17
        /*000a*/ 	.short	(.L_15 - .L_14)
.L_14:
        /*000c*/ 	.word	0x00000000
        /*0010*/ 	.short	0x0003
        /*0012*/ 	.short	0x0018
        /*0014*/ 	.byte	0x00, 0xf0, 0x11, 0x00


	//----- nvinfo : EIATTR_KPARAM_INFO
	.align		4
.L_15:
        /*0018*/ 	.byte	0x04, 0x17
        /*001a*/ 	.short	(.L_17 - .L_16)
.L_16:
        /*001c*/ 	.word	0x00000000
        /*0020*/ 	.short	0x0002
        /*0022*/ 	.short	0x0010
        /*0024*/ 	.byte	0x00, 0xf5, 0x21, 0x00


	//----- nvinfo : EIATTR_KPARAM_INFO
	.align		4
.L_17:
        /*0028*/ 	.byte	0x04, 0x17
        /*002a*/ 	.short	(.L_19 - .L_18)
.L_18:
        /*002c*/ 	.word	0x00000000
        /*0030*/ 	.short	0x0001
        /*0032*/ 	.short	0x0008
        /*0034*/ 	.byte	0x00, 0xf5, 0x21, 0x00


	//----- nvinfo : EIATTR_KPARAM_INFO
	.align		4
.L_19:
        /*0038*/ 	.byte	0x04, 0x17
        /*003a*/ 	.short	(.L_21 - .L_20)
.L_20:
        /*003c*/ 	.word	0x00000000
        /*0040*/ 	.short	0x0000
        /*0042*/ 	.short	0x0000
        /*0044*/ 	.byte	0x00, 0xf5, 0x21, 0x00


	//----- nvinfo : EIATTR_SPARSE_MMA_MASK
	.align		4
.L_21:
        /*0048*/ 	.byte	0x03, 0x50
        /*004a*/ 	.short	0x0000


	//----- nvinfo : EIATTR_MAXREG_COUNT
	.align		4
        /*004c*/ 	.byte	0x03, 0x1b
        /*004e*/ 	.short	0x00ff


	//----- nvinfo : EIATTR_MERCURY_ISA_VERSION
	.align		4
        /*0050*/ 	.byte	0x03, 0x5f
        /*0052*/ 	.short	0x0101


	//----- nvinfo : EIATTR_VRC_CTA_INIT_COUNT
	.align		4
        /*0054*/ 	.byte	0x02, 0x4a
	.zero		1
	.zero		1


	//----- nvinfo : EIATTR_EXIT_INSTR_OFFSETS
	.align		4
        /*0058*/ 	.byte	0x04, 0x1c
        /*005a*/ 	.short	(.L_23 - .L_22)


	//   ....[0]....
.L_22:
        /*005c*/ 	.word	0x00000980


	//----- nvinfo : EIATTR_CBANK_PARAM_SIZE
	.align		4
.L_23:
        /*0060*/ 	.byte	0x03, 0x19
        /*0062*/ 	.short	0x001c


	//----- nvinfo : EIATTR_PARAM_CBANK
	.align		4
        /*0064*/ 	.byte	0x04, 0x0a
        /*0066*/ 	.short	(.L_25 - .L_24)
	.align		4
.L_24:
        /*0068*/ 	.word	index@(.nv.constant0._Z10mxmulKenelPiPKiS1_i)
        /*006c*/ 	.short	0x0380
        /*006e*/ 	.short	0x001c


	//----- nvinfo : EIATTR_SW_WAR
	.align		4
.L_25:
        /*0070*/ 	.byte	0x04, 0x36
        /*0072*/ 	.short	(.L_27 - .L_26)
.L_26:
        /*0074*/ 	.word	0x00000008
.L_27:


//--------------------- .nv.info._Z10mxaddKenelPiPKiS1_ --------------------------
	.section	.nv.info._Z10mxaddKenelPiPKiS1_,"",@"SHT_CUDA_INFO"
	.sectionflags	@""
	.align	4


	//----- nvinfo : EIATTR_CUDA_API_VERSION
	.align		4
        /*0000*/ 	.byte	0x04, 0x37
        /*0002*/ 	.short	(.L_29 - .L_28)
.L_28:
        /*0004*/ 	.word	0x00000082


	//----- nvinfo : EIATTR_KPARAM_INFO
	.align		4
.L_29:
        /*0008*/ 	.byte	0x04, 0x17
        /*000a*/ 	.short	(.L_31 - .L_30)
.L_30:
        /*000c*/ 	.word	0x00000000
        /*0010*/ 	.short	0x0002
        /*0012*/ 	.short	0x0010
        /*0014*/ 	.byte	0x00, 0xf5, 0x21, 0x00


	//----- nvinfo : EIATTR_KPARAM_INFO
	.align		4
.L_31:
        /*0018*/ 	.byte	0x04, 0x17
        /*001a*/ 	.short	(.L_33 - .L_32)
.L_32:
        /*001c*/ 	.word	0x00000000
        /*0020*/ 	.short	0x0001
        /*0022*/ 	.short	0x0008
        /*0024*/ 	.byte	0x00, 0xf5, 0x21, 0x00


	//----- nvinfo : EIATTR_KPARAM_INFO
	.align		4
.L_33:
        /*0028*/ 	.byte	0x04, 0x17
        /*002a*/ 	.short	(.L_35 - .L_34)
.L_34:
        /*002c*/ 	.word	0x00000000
        /*0030*/ 	.short	0x0000
        /*0032*/ 	.short	0x0000
        /*0034*/ 	.byte	0x00, 0xf5, 0x21, 0x00


	//----- nvinfo : EIATTR_SPARSE_MMA_MASK
	.align		4
.L_35:
        /*0038*/ 	.byte	0x03, 0x50
        /*003a*/ 	.short	0x0000


	//----- nvinfo : EIATTR_MAXREG_COUNT
	.align		4
        /*003c*/ 	.byte	0x03, 0x1b
        /*003e*/ 	.short	0x00ff


	//----- nvinfo : EIATTR_MERCURY_ISA_VERSION
	.align		4
        /*0040*/ 	.byte	0x03, 0x5f
        /*0042*/ 	.short	0x0101


	//----- nvinfo : EIATTR_VRC_CTA_INIT_COUNT
	.align		4
        /*0044*/ 	.byte	0x02, 0x4a
	.zero		1
	.zero		1


	//----- nvinfo : EIATTR_EXIT_INSTR_OFFSETS
	.align		4
        /*0048*/ 	.byte	0x04, 0x1c
        /*004a*/ 	.short	(.L_37 - .L_36)


	//   ....[0]....
.L_36:
        /*004c*/ 	.word	0x00000100


	//----- nvinfo : EIATTR_CBANK_PARAM_SIZE
	.align		4
.L_37:
        /*0050*/ 	.byte	0x03, 0x19
        /*0052*/ 	.short	0x0018


	//----- nvinfo : EIATTR_PARAM_CBANK
	.align		4
        /*0054*/ 	.byte	0x04, 0x0a
        /*0056*/ 	.short	(.L_39 - .L_38)
	.align		4
.L_38:
        /*0058*/ 	.word	index@(.nv.constant0._Z10mxaddKenelPiPKiS1_)
        /*005c*/ 	.short	0x0380
        /*005e*/ 	.short	0x0018


	//----- nvinfo : EIATTR_SW_WAR
	.align		4
.L_39:
        /*0060*/ 	.byte	0x04, 0x36
        /*0062*/ 	.short	(.L_41 - .L_40)
.L_40:
        /*0064*/ 	.word	0x00000008
.L_41:


//--------------------- .nv.callgraph             --------------------------
	.section	.nv.callgraph,"",@"SHT_CUDA_CALLGRAPH"
	.align	4
	.sectionentsize	8
	.align		4
        /*0000*/ 	.word	0x00000000
	.align		4
        /*0004*/ 	.word	0xffffffff
	.align		4
        /*0008*/ 	.word	0x00000000
	.align		4
        /*000c*/ 	.word	0xfffffffe
	.align		4
        /*0010*/ 	.word	0x00000000
	.align		4
        /*0014*/ 	.word	0xfffffffd
	.align		4
        /*0018*/ 	.word	0x00000000
	.align		4
        /*001c*/ 	.word	0xfffffffc


//--------------------- .text._Z10mxmulKenelPiPKiS1_i --------------------------
	.section	.text._Z10mxmulKenelPiPKiS1_i,"ax",@progbits
	.align	128
        .global         _Z10mxmulKenelPiPKiS1_i
        .type           _Z10mxmulKenelPiPKiS1_i,@function
        .size           _Z10mxmulKenelPiPKiS1_i,(.L_x_7 - _Z10mxmulKenelPiPKiS1_i)
        .other          _Z10mxmulKenelPiPKiS1_i,@"STO_CUDA_ENTRY STV_DEFAULT"
_Z10mxmulKenelPiPKiS1_i:
.text._Z10mxmulKenelPiPKiS1_i:
[----:B------:R-:W-:Y:S01]  /*0000*/  LDC R1, c[0x0][0x37c] ;  /* 0x0000df00ff017b82 */ /* 0x000fe20000000800 */
[----:B------:R-:W0:Y:S01]  /*0010*/  LDCU UR5, c[0x0][0x398] ;  /* 0x00007300ff0577ac */ /* 0x000e220008000800 */
[----:B------:R-:W1:Y:S06]  /*0020*/  S2R R0, SR_TID.X ;  /* 0x0000000000007919 */ /* 0x000e6c0000002100 */
[----:B------:R-:W2:Y:S01]  /*0030*/  LDC R5, c[0x0][0x360] ;  /* 0x0000d800ff057b82 */ /* 0x000ea20000000800 */
[----:B------:R-:W-:Y:S01]  /*0040*/  HFMA2 R26, -RZ, RZ, 0, 0 ;  /* 0x00000000ff1a7431 */ /* 0x000fe200000001ff */
[----:B------:R-:W3:Y:S01]  /*0050*/  LDCU.64 UR8, c[0x0][0x358] ;  /* 0x00006b00ff0877ac */ /* 0x000ee20008000a00 */
[----:B------:R-:W4:Y:S01]  /*0060*/  S2R R3, SR_TID.Y ;  /* 0x0000000000037919 */ /* 0x000f220000002200 */
[----:B0-----:R-:W-:-:S09]  /*0070*/  UISETP.GE.AND UP0, UPT, UR5, 0x1, UPT ;  /* 0x000000010500788c */ /* 0x001fd2000bf06270 */
[----:B---3--:R-:W-:Y:S05]  /*0080*/  BRA.U !UP0, `(.L_x_0) ;  /* 0x00000009082c7547 */ /* 0x008fea000b800000 */
[----:B------:R-:W-:Y:S02]  /*0090*/  UISETP.GE.U32.AND UP1, UPT, UR5, 0x8, UPT ;  /* 0x000000080500788c */ /* 0x000fe4000bf26070 */
[----:B----4-:R-:W-:Y:S01]  /*00a0*/  IMAD R4, R3, UR5, RZ ;  /* 0x0000000503047c24 */ /* 0x010fe2000f8e02ff */
[----:B------:R-:W-:Y:S01]  /*00b0*/  ULOP3.LUT UR6, UR5, 0x7, URZ, 0xc0, !UPT ;  /* 0x0000000705067892 */ /* 0x000fe2000f8ec0ff */
[----:B------:R-:W-:Y:S01]  /*00c0*/  MOV R26, RZ ;  /* 0x000000ff001a7202 */ /* 0x000fe20000000f00 */
[----:B------:R-:W-:Y:S02]  /*00d0*/  UMOV UR4, URZ ;  /* 0x000000ff00047c82 */ /* 0x000fe40008000000 */
[----:B------:R-:W-:Y:S02]  /*00e0*/  UISETP.NE.AND UP0, UPT, UR6, URZ, UPT ;  /* 0x000000ff0600728c */ /* 0x000fe4000bf05270 */
[----:B------:R-:W-:Y:S09]  /*00f0*/  BRA.U !UP1, `(.L_x_1) ;  /* 0x0000000109f87547 */ /* 0x000ff2000b800000 */
[----:B------:R-:W0:Y:S01]  /*0100*/  LDC.64 R6, c[0x0][0x388] ;  /* 0x0000e200ff067b82 */ /* 0x000e220000000a00 */
[----:B------:R-:W-:Y:S01]  /*0110*/  ULOP3.LUT UR4, UR5, 0x7ffffff8, URZ, 0xc0, !UPT ;  /* 0x7ffffff805047892 */ /* 0x000fe2000f8ec0ff */
[CC--:B-12---:R-:W-:Y:S01]  /*0120*/  IADD3 R2, PT, PT, R5.reuse, R0.reuse, RZ ;  /* 0x0000000005027210 */ /* 0x0c6fe20007ffe0ff */
[C-C-:B------:R-:W-:Y:S01]  /*0130*/  IMAD R8, R5.reuse, 0x3, R0.reuse ;  /* 0x0000000305087824 */ /* 0x140fe200078e0200 */
[C---:B------:R-:W-:Y:S01]  /*0140*/  LEA R10, R5.reuse, R0, 0x2 ;  /* 0x00000000050a7211 */ /* 0x040fe200078e10ff */
[C-C-:B------:R-:W-:Y:S01]  /*0150*/  IMAD R12, R5.reuse, 0x5, R0.reuse ;  /* 0x00000005050c7824 */ /* 0x140fe200078e0200 */
[----:B------:R-:W-:Y:S01]  /*0160*/  MOV R26, RZ ;  /* 0x000000ff001a7202 */ /* 0x000fe20000000f00 */
[----:B------:R-:W-:Y:S01]  /*0170*/  IMAD R9, R5, 0x7, R0 ;  /* 0x0000000705097824 */ /* 0x000fe200078e0200 */
[----:B------:R-:W1:Y:S01]  /*0180*/  LDC.64 R14, c[0x0][0x390] ;  /* 0x0000e400ff0e7b82 */ /* 0x000e620000000a00 */
[----:B------:R-:W-:Y:S01]  /*0190*/  UIADD3 UR7, UPT, UPT, -UR4, URZ, URZ ;  /* 0x000000ff04077290 */ /* 0x000fe2000fffe1ff */
[----:B0-----:R-:W-:-:S03]  /*01a0*/  IMAD.WIDE.U32 R6, R4, 0x4, R6 ;  /* 0x0000000404067825 */ /* 0x001fc600078e0006 */
[----:B------:R-:W-:Y:S02]  /*01b0*/  IADD3 R13, P0, PT, R6, 0x10, RZ ;  /* 0x00000010060d7810 */ /* 0x000fe40007f1e0ff */
[----:B------:R-:W-:Y:S01]  /*01c0*/  LEA R6, R5, R0, 0x1 ;  /* 0x0000000005067211 */ /* 0x000fe200078e08ff */
[----:B-1----:R-:W-:Y:S01]  /*01d0*/  IMAD.WIDE.U32 R16, R0, 0x4, R14 ;  /* 0x0000000400107825 */ /* 0x002fe200078e000e */
[----:B------:R-:W-:-:S03]  /*01e0*/  IADD3.X R20, PT, PT, RZ, R7, RZ, P0, !PT ;  /* 0x00000007ff147210 */ /* 0x000fc600007fe4ff */
[----:B------:R-:W-:-:S07]  /*01f0*/  IMAD R7, R5, 0x6, R0 ;  /* 0x0000000605077824 */ /* 0x000fce00078e0200 */
.L_x_2:
[----:B------:R-:W-:Y:S01]  /*0200*/  MOV R18, R13 ;  /* 0x0000000d00127202 */ /* 0x000fe20000000f00 */
[----:B------:R-:W2:Y:S01]  /*0210*/  LDG.E R11, desc[UR8][R16.64] ;  /* 0x00000008100b7981 */ /* 0x000ea2000c1e1900 */
[----:B------:R-:W-:Y:S01]  /*0220*/  MOV R19, R20 ;  /* 0x0000001400137202 */ /* 0x000fe20000000f00 */
[----:B------:R-:W-:-:S04]  /*0230*/  IMAD.WIDE.U32 R20, R2, 0x4, R14 ;  /* 0x0000000402147825 */ /* 0x000fc800078e000e */
[----:B------:R-:W2:Y:S01]  /*0240*/  LDG.E R13, desc[UR8][R18.64+-0x10] ;  /* 0xfffff008120d7981 */ /* 0x000ea2000c1e1900 */
[----:B------:R-:W-:-:S03]  /*0250*/  IMAD.WIDE.U32 R22, R6, 0x4, R14 ;  /* 0x0000000406167825 */ /* 0x000fc600078e000e */
[----:B------:R-:W3:Y:S04]  /*0260*/  LDG.E R20, desc[UR8][R20.64] ;  /* 0x0000000814147981 */ /* 0x000ee8000c1e1900 */
[----:B------:R-:W3:Y:S01]  /*0270*/  LDG.E R27, desc[UR8][R18.64+-0xc] ;  /* 0xfffff408121b7981 */ /* 0x000ee2000c1e1900 */
[----:B------:R-:W-:-:S03]  /*0280*/  IMAD.WIDE.U32 R24, R8, 0x4, R14 ;  /* 0x0000000408187825 */ /* 0x000fc600078e000e */
[----:B------:R-:W4:Y:S04]  /*0290*/  LDG.E R22, desc[UR8][R22.64] ;  /* 0x0000000816167981 */ /* 0x000f28000c1e1900 */
[----:B------:R-:W4:Y:S04]  /*02a0*/  LDG.E R29, desc[UR8][R18.64+-0x8] ;  /* 0xfffff808121d7981 */ /* 0x000f28000c1e1900 */
[----:B------:R-:W5:Y:S04]  /*02b0*/  LDG.E R25, desc[UR8][R24.64] ;  /* 0x0000000818197981 */ /* 0x000f68000c1e1900 */
[----:B------:R-:W5:Y:S01]  /*02c0*/  LDG.E R28, desc[UR8][R18.64+-0x4] ;  /* 0xfffffc08121c7981 */ /* 0x000f62000c1e1900 */
[----:B--2---:R-:W-:-:S03]  /*02d0*/  IMAD R11, R13, R11, R26 ;  /* 0x0000000b0d0b7224 */ /* 0x004fc600078e021a */
[----:B------:R-:W2:Y:S01]  /*02e0*/  LDG.E R13, desc[UR8][R18.64] ;  /* 0x00000008120d7981 */ /* 0x000ea2000c1e1900 */
[----:B---3--:R-:W-:Y:S02]  /*02f0*/  IMAD R11, R27, R20, R11 ;  /* 0x000000141b0b7224 */ /* 0x008fe400078e020b */
[----:B------:R-:W-:-:S04]  /*0300*/  IMAD.WIDE.U32 R26, R10, 0x4, R14 ;  /* 0x000000040a1a7825 */ /* 0x000fc800078e000e */
[----:B------:R-:W-:Y:S02]  /*0310*/  IMAD.WIDE.U32 R20, R12, 0x4, R14 ;  /* 0x000000040c147825 */ /* 0x000fe400078e000e */
[----:B------:R-:W2:Y:S02]  /*0320*/  LDG.E R26, desc[UR8][R26.64] ;  /* 0x000000081a1a7981 */ /* 0x000ea4000c1e1900 */
[----:B----4-:R-:W-:Y:S02]  /*0330*/  IMAD R11, R29, R22, R11 ;  /* 0x000000161d0b7224 */ /* 0x010fe400078e020b */
[----:B------:R-:W-:Y:S01]  /*0340*/  IMAD.WIDE.U32 R22, R7, 0x4, R14 ;  /* 0x0000000407167825 */ /* 0x000fe200078e000e */
[----:B------:R0:W3:Y:S03]  /*0350*/  LDG.E R21, desc[UR8][R20.64] ;  /* 0x0000000814157981 */ /* 0x0000e6000c1e1900 */
[----:B-----5:R-:W-:Y:S01]  /*0360*/  IMAD R11, R28, R25, R11 ;  /* 0x000000191c0b7224 */ /* 0x020fe200078e020b */
[----:B------:R-:W4:Y:S01]  /*0370*/  LDG.E R29, desc[UR8][R18.64+0x8] ;  /* 0x00000808121d7981 */ /* 0x000f22000c1e1900 */
[----:B------:R-:W-:-:S03]  /*0380*/  IMAD.WIDE.U32 R24, R9, 0x4, R14 ;  /* 0x0000000409187825 */ /* 0x000fc600078e000e */
[----:B------:R-:W3:Y:S04]  /*0390*/  LDG.E R28, desc[UR8][R18.64+0x4] ;  /* 0x00000408121c7981 */ /* 0x000ee8000c1e1900 */
[----:B------:R-:W4:Y:S04]  /*03a0*/  LDG.E R22, desc[UR8][R22.64] ;  /* 0x0000000816167981 */ /* 0x000f28000c1e1900 */
[----:B------:R-:W5:Y:S04]  /*03b0*/  LDG.E R24, desc[UR8][R24.64] ;  /* 0x0000000818187981 */ /* 0x000f68000c1e1900 */
[----:B------:R-:W5:Y:S01]  /*03c0*/  LDG.E R27, desc[UR8][R18.64+0xc] ;  /* 0x00000c08121b7981 */ /* 0x000f62000c1e1900 */
[----:B------:R-:W-:-:S04]  /*03d0*/  UIADD3 UR7, UPT, UPT, UR7, 0x8, URZ ;  /* 0x0000000807077890 */ /* 0x000fc8000fffe0ff */
[----:B------:R-:W-:Y:S01]  /*03e0*/  UISETP.NE.AND UP1, UPT, UR7, URZ, UPT ;  /* 0x000000ff0700728c */ /* 0x000fe2000bf25270 */
[C---:B------:R-:W-:Y:S01]  /*03f0*/  LEA R2, R5.reuse, R2, 0x3 ;  /* 0x0000000205027211 */ /* 0x040fe200078e18ff */
[C---:B------:R-:W-:Y:S01]  /*0400*/  IMAD.WIDE.U32 R16, R5.reuse, 0x20, R16 ;  /* 0x0000002005107825 */ /* 0x040fe200078e0010 */
[C---:B------:R-:W-:Y:S02]  /*0410*/  LEA R6, R5.reuse, R6, 0x3 ;  /* 0x0000000605067211 */ /* 0x040fe400078e18ff */
[C---:B------:R-:W-:Y:S02]  /*0420*/  LEA R8, R5.reuse, R8, 0x3 ;  /* 0x0000000805087211 */ /* 0x040fe400078e18ff */
[C---:B------:R-:W-:Y:S02]  /*0430*/  LEA R10, R5.reuse, R10, 0x3 ;  /* 0x0000000a050a7211 */ /* 0x040fe400078e18ff */
[C---:B------:R-:W-:Y:S02]  /*0440*/  LEA R12, R5.reuse, R12, 0x3 ;  /* 0x0000000c050c7211 */ /* 0x040fe400078e18ff */
[----:B------:R-:W-:-:S02]  /*0450*/  LEA R7, R5, R7, 0x3 ;  /* 0x0000000705077211 */ /* 0x000fc400078e18ff */
[----:B------:R-:W-:Y:S01]  /*0460*/  LEA R9, R5, R9, 0x3 ;  /* 0x0000000905097211 */ /* 0x000fe200078e18ff */
[----:B--2---:R-:W-:Y:S01]  /*0470*/  IMAD R11, R13, R26, R11 ;  /* 0x0000001a0d0b7224 */ /* 0x004fe200078e020b */
[----:B------:R-:W-:-:S04]  /*0480*/  IADD3 R13, P0, PT, R18, 0x20, RZ ;  /* 0x00000020120d7810 */ /* 0x000fc80007f1e0ff */
[----:B0-----:R-:W-:Y:S01]  /*0490*/  IADD3.X R20, PT, PT, RZ, R19, RZ, P0, !PT ;  /* 0x00000013ff147210 */ /* 0x001fe200007fe4ff */
[----:B---3--:R-:W-:-:S04]  /*04a0*/  IMAD R11, R28, R21, R11 ;  /* 0x000000151c0b7224 */ /* 0x008fc800078e020b */
[----:B----4-:R-:W-:-:S04]  /*04b0*/  IMAD R11, R29, R22, R11 ;  /* 0x000000161d0b7224 */ /* 0x010fc800078e020b */
[----:B-----5:R-:W-:Y:S01]  /*04c0*/  IMAD R26, R27, R24, R11 ;  /* 0x000000181b1a7224 */ /* 0x020fe200078e020b */
[----:B------:R-:W-:Y:S06]  /*04d0*/  BRA.U UP1, `(.L_x_2) ;  /* 0xfffffffd01487547 */ /* 0x000fec000b83ffff */
.L_x_1:
[----:B------:R-:W-:Y:S05]  /*04e0*/  BRA.U !UP0, `(.L_x_0) ;  /* 0x0000000508147547 */ /* 0x000fea000b800000 */
[----:B------:R-:W-:Y:S02]  /*04f0*/  UISETP.GE.U32.AND UP0, UPT, UR6, 0x4, UPT ;  /* 0x000000040600788c */ /* 0x000fe4000bf06070 */
[----:B------:R-:W-:-:S04]  /*0500*/  ULOP3.LUT UR7, UR5, 0x3, URZ, 0xc0, !UPT ;  /* 0x0000000305077892 */ /* 0x000fc8000f8ec0ff */
[----:B------:R-:W-:-:S03]  /*0510*/  UISETP.NE.AND UP1, UPT, UR7, URZ, UPT ;  /* 0x000000ff0700728c */ /* 0x000fc6000bf25270 */
[----:B------:R-:W-:Y:S08]  /*0520*/  BRA.U !UP0, `(.L_x_3) ;  /* 0x0000000108787547 */ /* 0x000ff0000b800000 */
[----:B------:R-:W0:Y:S01]  /*0530*/  LDC.64 R12, c[0x0][0x388] ;  /* 0x0000e200ff0c7b82 */ /* 0x000e220000000a00 */
[----:B------:R-:W3:Y:S01]  /*0540*/  LDCU.64 UR10, c[0x0][0x388] ;  /* 0x00007100ff0a77ac */ /* 0x000ee20008000a00 */
[----:B-12---:R-:W-:Y:S01]  /*0550*/  IMAD R14, R5, UR4, R0 ;  /* 0x00000004050e7c24 */ /* 0x006fe2000f8e0200 */
[C---:B------:R-:W-:Y:S02]  /*0560*/  IADD3 R9, PT, PT, R4.reuse, UR4, RZ ;  /* 0x0000000404097c10 */ /* 0x040fe4000fffe0ff */
[----:B------:R-:W-:Y:S02]  /*0570*/  IADD3 R16, P0, PT, R4, UR4, RZ ;  /* 0x0000000404107c10 */ /* 0x000fe4000ff1e0ff */
[----:B------:R-:W-:Y:S01]  /*0580*/  IADD3 R2, PT, PT, R14, R5, RZ ;  /* 0x000000050e027210 */ /* 0x000fe20007ffe0ff */
[----:B------:R-:W1:Y:S01]  /*0590*/  LDC.64 R6, c[0x0][0x390] ;  /* 0x0000e400ff067b82 */ /* 0x000e620000000a00 */
[----:B0-----:R-:W-:Y:S01]  /*05a0*/  IMAD.WIDE.U32 R12, R9, 0x4, R12 ;  /* 0x00000004090c7825 */ /* 0x001fe200078e000c */
[----:B------:R-:W-:-:S02]  /*05b0*/  IADD3.X R9, PT, PT, RZ, RZ, RZ, P0, !PT ;  /* 0x000000ffff097210 */ /* 0x000fc400007fe4ff */
[----:B---3--:R-:W-:-:S03]  /*05c0*/  LEA R8, P0, R16, UR10, 0x2 ;  /* 0x0000000a10087c11 */ /* 0x008fc6000f8010ff */
[----:B------:R-:W2:Y:S01]  /*05d0*/  LDG.E R13, desc[UR8][R12.64] ;  /* 0x000000080c0d7981 */ /* 0x000ea2000c1e1900 */
[----:B------:R-:W-:Y:S01]  /*05e0*/  LEA.HI.X R9, R16, UR11, R9, 0x2, P0 ;  /* 0x0000000b10097c11 */ /* 0x000fe200080f1409 */
[----:B-1----:R-:W-:-:S04]  /*05f0*/  IMAD.WIDE.U32 R14, R14, 0x4, R6 ;  /* 0x000000040e0e7825 */ /* 0x002fc800078e0006 */
[C-C-:B------:R-:W-:Y:S01]  /*0600*/  IMAD.WIDE.U32 R10, R2.reuse, 0x4, R6.reuse ;  /* 0x00000004020a7825 */ /* 0x140fe200078e0006 */
[-C--:B------:R-:W-:Y:S01]  /*0610*/  IADD3 R2, PT, PT, R2, R5.reuse, RZ ;  /* 0x0000000502027210 */ /* 0x080fe20007ffe0ff */
[----:B------:R-:W2:Y:S03]  /*0620*/  LDG.E R14, desc[UR8][R14.64] ;  /* 0x000000080e0e7981 */ /* 0x000ea6000c1e1900 */
[C---:B------:R-:W-:Y:S01]  /*0630*/  IADD3 R19, PT, PT, R2.reuse, R5, RZ ;  /* 0x0000000502137210 */ /* 0x040fe20007ffe0ff */
[--C-:B------:R-:W-:Y:S01]  /*0640*/  IMAD.WIDE.U32 R16, R2, 0x4, R6.reuse ;  /* 0x0000000402107825 */ /* 0x100fe200078e0006 */
[----:B------:R-:W3:Y:S04]  /*0650*/  LDG.E R10, desc[UR8][R10.64] ;  /* 0x000000080a0a7981 */ /* 0x000ee8000c1e1900 */
[----:B------:R-:W3:Y:S01]  /*0660*/  LDG.E R2, desc[UR8][R8.64+0x4] ;  /* 0x0000040808027981 */ /* 0x000ee2000c1e1900 */
[----:B------:R-:W-:-:S03]  /*0670*/  IMAD.WIDE.U32 R6, R19, 0x4, R6 ;  /* 0x0000000413067825 */ /* 0x000fc600078e0006 */
[----:B------:R-:W4:Y:S04]  /*0680*/  LDG.E R16, desc[UR8][R16.64] ;  /* 0x0000000810107981 */ /* 0x000f28000c1e1900 */
[----:B------:R-:W4:Y:S04]  /*0690*/  LDG.E R19, desc[UR8][R8.64+0x8] ;  /* 0x0000080808137981 */ /* 0x000f28000c1e1900 */
[----:B------:R-:W5:Y:S04]  /*06a0*/  LDG.E R21, desc[UR8][R8.64+0xc] ;  /* 0x00000c0808157981 */ /* 0x000f68000c1e1900 */
[----:B------:R-:W5:Y:S01]  /*06b0*/  LDG.E R6, desc[UR8][R6.64] ;  /* 0x0000000806067981 */ /* 0x000f62000c1e1900 */
[----:B------:R-:W-:Y:S01]  /*06c0*/  UIADD3 UR4, UPT, UPT, UR4, 0x4, URZ ;  /* 0x0000000404047890 */ /* 0x000fe2000fffe0ff */
[----:B--2---:R-:W-:-:S04]  /*06d0*/  IMAD R13, R13, R14, R26 ;  /* 0x0000000e0d0d7224 */ /* 0x004fc800078e021a */
[----:B---3--:R-:W-:-:S04]  /*06e0*/  IMAD R2, R2, R10, R13 ;  /* 0x0000000a02027224 */ /* 0x008fc800078e020d */
[----:B----4-:R-:W-:-:S04]  /*06f0*/  IMAD R2, R19, R16, R2 ;  /* 0x0000001013027224 */ /* 0x010fc800078e0202 */
[----:B-----5:R-:W-:-:S07]  /*0700*/  IMAD R26, R21, R6, R2 ;  /* 0x00000006151a7224 */ /* 0x020fce00078e0202 */
.L_x_3:
[----:B------:R-:W-:Y:S05]  /*0710*/  BRA.U !UP1, `(.L_x_0) ;  /* 0x0000000109887547 */ /* 0x000fea000b800000 */
[----:B------:R-:W-:Y:S02]  /*0720*/  UISETP.NE.AND UP0, UPT, UR7, 0x1, UPT ;  /* 0x000000010700788c */ /* 0x000fe4000bf05270 */
[----:B------:R-:W-:-:S04]  /*0730*/  ULOP3.LUT UR5, UR5, 0x1, URZ, 0xc0, !UPT ;  /* 0x0000000105057892 */ /* 0x000fc8000f8ec0ff */
[----:B------:R-:W-:-:S03]  /*0740*/  UISETP.NE.U32.AND UP1, UPT, UR5, 0x1, UPT ;  /* 0x000000010500788c */ /* 0x000fc6000bf25070 */
[----:B------:R-:W-:Y:S08]  /*0750*/  BRA.U !UP0, `(.L_x_4) ;  /* 0x0000000108507547 */ /* 0x000ff0000b800000 */
[----:B------:R-:W0:Y:S01]  /*0760*/  LDC.64 R8, c[0x0][0x388] ;  /* 0x0000e200ff087b82 */ /* 0x000e220000000a00 */
[----:B------:R-:W3:Y:S01]  /*0770*/  LDCU.64 UR6, c[0x0][0x388] ;  /* 0x00007100ff0677ac */ /* 0x000ee20008000a00 */
[C---:B------:R-:W-:Y:S01]  /*0780*/  IADD3 R11, PT, PT, R4.reuse, UR4, RZ ;  /* 0x00000004040b7c10 */ /* 0x040fe2000fffe0ff */
[----:B-12---:R-:W-:Y:S01]  /*0790*/  IMAD R12, R5, UR4, R0 ;  /* 0x00000004050c7c24 */ /* 0x006fe2000f8e0200 */
[----:B------:R-:W-:-:S04]  /*07a0*/  IADD3 R2, P0, PT, R4, UR4, RZ ;  /* 0x0000000404027c10 */ /* 0x000fc8000ff1e0ff */
[----:B------:R-:W1:Y:S01]  /*07b0*/  LDC.64 R6, c[0x0][0x390] ;  /* 0x0000e400ff067b82 */ /* 0x000e620000000a00 */
[----:B------:R-:W-:Y:S01]  /*07c0*/  IADD3 R15, PT, PT, R12, R5, RZ ;  /* 0x000000050c0f7210 */ /* 0x000fe20007ffe0ff */
[----:B0-----:R-:W-:Y:S01]  /*07d0*/  IMAD.WIDE.U32 R10, R11, 0x4, R8 ;  /* 0x000000040b0a7825 */ /* 0x001fe200078e0008 */
[----:B------:R-:W-:Y:S02]  /*07e0*/  IADD3.X R9, PT, PT, RZ, RZ, RZ, P0, !PT ;  /* 0x000000ffff097210 */ /* 0x000fe400007fe4ff */
[----:B---3--:R-:W-:-:S03]  /*07f0*/  LEA R8, P0, R2, UR6, 0x2 ;  /* 0x0000000602087c11 */ /* 0x008fc6000f8010ff */
[----:B------:R-:W2:Y:S01]  /*0800*/  LDG.E R11, desc[UR8][R10.64] ;  /* 0x000000080a0b7981 */ /* 0x000ea2000c1e1900 */
[----:B------:R-:W-:Y:S01]  /*0810*/  LEA.HI.X R9, R2, UR7, R9, 0x2, P0 ;  /* 0x0000000702097c11 */ /* 0x000fe200080f1409 */
[----:B-1----:R-:W-:-:S04]  /*0820*/  IMAD.WIDE.U32 R12, R12, 0x4, R6 ;  /* 0x000000040c0c7825 */ /* 0x002fc800078e0006 */
[----:B------:R-:W-:Y:S01]  /*0830*/  IMAD.WIDE.U32 R6, R15, 0x4, R6 ;  /* 0x000000040f067825 */ /* 0x000fe200078e0006 */
[----:B------:R-:W3:Y:S04]  /*0840*/  LDG.E R9, desc[UR8][R8.64+0x4] ;  /* 0x0000040808097981 */ /* 0x000ee8000c1e1900 */
[----:B------:R-:W2:Y:S04]  /*0850*/  LDG.E R12, desc[UR8][R12.64] ;  /* 0x000000080c0c7981 */ /* 0x000ea8000c1e1900 */
[----:B------:R-:W3:Y:S01]  /*0860*/  LDG.E R6, desc[UR8][R6.64] ;  /* 0x0000000806067981 */ /* 0x000ee2000c1e1900 */
[----:B------:R-:W-:Y:S01]  /*0870*/  UIADD3 UR4, UPT, UPT, UR4, 0x2, URZ ;  /* 0x0000000204047890 */ /* 0x000fe2000fffe0ff */
[----:B--2---:R-:W-:-:S04]  /*0880*/  IMAD R26, R11, R12, R26 ;  /* 0x0000000c0b1a7224 */ /* 0x004fc800078e021a */
[----:B---3--:R-:W-:-:S07]  /*0890*/  IMAD R26, R9, R6, R26 ;  /* 0x00000006091a7224 */ /* 0x008fce00078e021a */
.L_x_4:
[----:B------:R-:W-:Y:S05]  /*08a0*/  BRA.U UP1, `(.L_x_0) ;  /* 0x0000000101247547 */ /* 0x000fea000b800000 */
[----:B------:R-:W0:Y:S01]  /*08b0*/  LDC.64 R6, c[0x0][0x388] ;  /* 0x0000e200ff067b82 */ /* 0x000e220000000a00 */
[----:B------:R-:W-:Y:S01]  /*08c0*/  IADD3 R11, PT, PT, R4, UR4, RZ ;  /* 0x00000004040b7c10 */ /* 0x000fe2000fffe0ff */
[----:B-12---:R-:W-:-:S06]  /*08d0*/  IMAD R13, R5, UR4, R0 ;  /* 0x00000004050d7c24 */ /* 0x006fcc000f8e0200 */
[----:B------:R-:W1:Y:S01]  /*08e0*/  LDC.64 R8, c[0x0][0x390] ;  /* 0x0000e400ff087b82 */ /* 0x000e620000000a00 */
[----:B0-----:R-:W-:-:S06]  /*08f0*/  IMAD.WIDE.U32 R6, R11, 0x4, R6 ;  /* 0x000000040b067825 */ /* 0x001fcc00078e0006 */
[----:B------:R-:W2:Y:S01]  /*0900*/  LDG.E R7, desc[UR8][R6.64] ;  /* 0x0000000806077981 */ /* 0x000ea2000c1e1900 */
[----:B-1----:R-:W-:-:S06]  /*0910*/  IMAD.WIDE.U32 R8, R13, 0x4, R8 ;  /* 0x000000040d087825 */ /* 0x002fcc00078e0008 */
[----:B------:R-:W2:Y:S02]  /*0920*/  LDG.E R8, desc[UR8][R8.64] ;  /* 0x0000000808087981 */ /* 0x000ea4000c1e1900 */
[----:B--2---:R-:W-:-:S07]  /*0930*/  IMAD R26, R7, R8, R26 ;  /* 0x00000008071a7224 */ /* 0x004fce00078e021a */
.L_x_0:
[----:B------:R-:W0:Y:S01]  /*0940*/  LDC.64 R6, c[0x0][0x380] ;  /* 0x0000e000ff067b82 */ /* 0x000e220000000a00 */
[----:B-12-4-:R-:W-:-:S04]  /*0950*/  IMAD R3, R5, R3, R0 ;  /* 0x0000000305037224 */ /* 0x016fc800078e0200 */
[----:B0-----:R-:W-:-:S05]  /*0960*/  IMAD.WIDE.U32 R2, R3, 0x4, R6 ;  /* 0x0000000403027825 */ /* 0x001fca00078e0006 */
[----:B------:R-:W-:Y:S01]  /*0970*/  STG.E desc[UR8][R2.64], R26 ;  /* 0x0000001a02007986 */ /* 0x000fe2000c101908 */
[----:B------:R-:W-:Y:S05]  /*0980*/  EXIT ;  /* 0x000000000000794d */ /* 0x000fea0003800000 */
.L_x_5:
[----:B------:R-:W-:-:S00]  /*0990*/  BRA `(.L_x_5) ;  /* 0xfffffffc00fc7947 */ /* 0x000fc0000383ffff */
[----:B------:R-:W-:-:S00]  /*09a0*/  NOP ;  /* 0x0000000000007918 */ /* 0x000fc00000000000 */
        /* <DEDUP_REMOVED lines=13> */
.L_x_7:


//--------------------- .text._Z10mxaddKenelPiPKiS1_ --------------------------
	.section	.text._Z10mxaddKenelPiPKiS1_,"ax",@progbits
	.align	128
        .global         _Z10mxaddKenelPiPKiS1_
        .type           _Z10mxaddKenelPiPKiS1_,@function
        .size           _Z10mxaddKenelPiPKiS1_,(.L_x_8 - _Z10mxaddKenelPiPKiS1_)
        .other          _Z10mxaddKenelPiPKiS1_,@"STO_CUDA_ENTRY STV_DEFAULT"
_Z10mxaddKenelPiPKiS1_:
.text._Z10mxaddKenelPiPKiS1_:
[----:B------:R-:W-:Y:S01]  /*0000*/  LDC R1, c[0x0][0x37c] ;  /* 0x0000df00ff017b82 */ /* 0x000fe20000000800 */
[----:B------:R-:W0:Y:S07]  /*0010*/  S2R R9, SR_TID.X ;  /* 0x0000000000097919 */ /* 0x000e2e0000002100 */
[----:B------:R-:W1:Y:S01]  /*0020*/  LDC.64 R2, c[0x0][0x388] ;  /* 0x0000e200ff027b82 */ /* 0x000e620000000a00 */
[----:B------:R-:W0:Y:S01]  /*0030*/  LDCU UR6, c[0x0][0x360] ;  /* 0x00006c00ff0677ac */ /* 0x000e220008000800 */
[----:B------:R-:W0:Y:S01]  /*0040*/  S2R R0, SR_TID.Y ;  /* 0x0000000000007919 */ /* 0x000e220000002200 */
[----:B------:R-:W2:Y:S05]  /*0050*/  LDCU.64 UR4, c[0x0][0x358] ;  /* 0x00006b00ff0477ac */ /* 0x000eaa0008000a00 */
[----:B------:R-:W3:Y:S08]  /*0060*/  LDC.64 R4, c[0x0][0x390] ;  /* 0x0000e400ff047b82 */ /* 0x000ef00000000a00 */
[----:B------:R-:W4:Y:S01]  /*0070*/  LDC.64 R6, c[0x0][0x380] ;  /* 0x0000e000ff067b82 */ /* 0x000f220000000a00 */
[----:B0-----:R-:W-:-:S04]  /*0080*/  IMAD R9, R0, UR6, R9 ;  /* 0x0000000600097c24 */ /* 0x001fc8000f8e0209 */
[----:B-1----:R-:W-:-:S04]  /*0090*/  IMAD.WIDE.U32 R2, R9, 0x4, R2 ;  /* 0x0000000409027825 */ /* 0x002fc800078e0002 */
[C---:B---3--:R-:W-:Y:S02]  /*00a0*/  IMAD.WIDE.U32 R4, R9.reuse, 0x4, R4 ;  /* 0x0000000409047825 */ /* 0x048fe400078e0004 */
[----:B--2---:R-:W2:Y:S04]  /*00b0*/  LDG.E R2, desc[UR4][R2.64] ;  /* 0x0000000402027981 */ /* 0x004ea8000c1e1900 */
[----:B------:R-:W2:Y:S01]  /*00c0*/  LDG.E R5, desc[UR4][R4.64] ;  /* 0x0000000404057981 */ /* 0x000ea2000c1e1900 */
[----:B----4-:R-:W-:Y:S01]  /*00d0*/  IMAD.WIDE.U32 R6, R9, 0x4, R6 ;  /* 0x0000000409067825 */ /* 0x010fe200078e0006 */
[----:B--2---:R-:W-:-:S05]  /*00e0*/  IADD3 R9, PT, PT, R2, R5, RZ ;  /* 0x0000000502097210 */ /* 0x004fca0007ffe0ff */
[----:B------:R-:W-:Y:S01]  /*00f0*/  STG.E desc[UR4][R6.64], R9 ;  /* 0x0000000906007986 */ /* 0x000fe2000c101904 */
[----:B------:R-:W-:Y:S05]  /*0100*/  EXIT ;  /* 0x000000000000794d */ /* 0x000fea0003800000 */
.L_x_6:
        /* <DEDUP_REMOVED lines=15> */
.L_x_8:


//--------------------- .nv.shared.reserved.0     --------------------------
	.section	.nv.shared.reserved.0,"aw",@nobits
	.weak		__nv_reservedSMEM_offset_0_alias
	.size		__nv_reservedSMEM_offset_0_alias, 0, 64
	.other		__nv_reservedSMEM_offset_0_alias,@"STO_CUDA_RESERVED_SHARED STV_DEFAULT"
__nv_reservedSMEM_offset_0_alias:
	.zero		0
	.zero		64


//--------------------- .nv.constant0._Z10mxmulKenelPiPKiS1_i --------------------------
	.section	.nv.constant0._Z10mxmulKenelPiPKiS1_i,"a",@progbits
	.sectionflags	@""
	.align	4
.nv.constant0._Z10mxmulKenelPiPKiS1_i:
	.zero		924


//--------------------- .nv.constant0._Z10mxaddKenelPiPKiS1_ --------------------------
	.section	.nv.constant0._Z10mxaddKenelPiPKiS1_,"a",@progbits
	.sectionflags	@""
	.align	4
.nv.constant0._Z10mxaddKenelPiPKiS1_:
	.zero		920


//--------------------- SYMBOLS --------------------------

	.type		.nv.reservedSmem.offset0,@object
	.size		.nv.reservedSmem.offset0,0x4
